//
// Generated by NVIDIA NVVM Compiler
//
// Compiler Build ID: CL-36424714
// Cuda compilation tools, release 13.0, V13.0.88
// Based on NVVM 20.0.0
//

.version 9.0
.target sm_100
.address_size 64

	// .globl	kernel_gpu1

.visible .entry kernel_gpu1(
	.param .u32 kernel_gpu1_param_0,
	.param .u32 kernel_gpu1_param_1,
	.param .u32 kernel_gpu1_param_2,
	.param .u64 .ptr .align 1 kernel_gpu1_param_3,
	.param .u64 .ptr .align 1 kernel_gpu1_param_4,
	.param .u64 .ptr .align 1 kernel_gpu1_param_5
)
{
	.reg .pred 	%p<11>;
	.reg .b32 	%r<45>;
	.reg .b64 	%rd<50>;
	.reg .b64 	%fd<61>;

	ld.param.u32 	%r20, [kernel_gpu1_param_0];
	ld.param.u32 	%r21, [kernel_gpu1_param_1];
	ld.param.u32 	%r22, [kernel_gpu1_param_2];
	ld.param.u64 	%rd13, [kernel_gpu1_param_3];
	ld.param.u64 	%rd14, [kernel_gpu1_param_4];
	ld.param.u64 	%rd15, [kernel_gpu1_param_5];
	cvta.to.global.u64 	%rd1, %rd15;
	cvta.to.global.u64 	%rd2, %rd14;
	min.s32 	%r23, %r20, %r22;
	min.s32 	%r24, %r23, %r21;
	setp.lt.s32 	%p1, %r24, 1;
	@%p1 bra 	$L__BB0_16;
	and.b32  	%r1, %r21, 7;
	add.s32 	%r2, %r1, -1;
	and.b32  	%r3, %r21, 3;
	and.b32  	%r4, %r21, 2147483640;
	and.b32  	%r5, %r21, 1;
	neg.s32 	%r6, %r4;
	add.s64 	%rd3, %rd2, 32;
	cvta.to.global.u64 	%rd4, %rd13;
	mov.b32 	%r39, 0;
$L__BB0_2:
	mul.lo.s32 	%r8, %r39, %r22;
	mul.lo.s32 	%r27, %r39, %r21;
	cvt.u64.u32 	%rd5, %r27;
	mul.wide.u32 	%rd16, %r27, 8;
	add.s64 	%rd17, %rd1, %rd16;
	add.s64 	%rd6, %rd17, 32;
	mov.b32 	%r40, 0;
$L__BB0_3:
	setp.lt.u32 	%p2, %r21, 8;
	add.s32 	%r29, %r40, %r8;
	mul.wide.u32 	%rd18, %r29, 8;
	add.s64 	%rd7, %rd4, %rd18;
	mul.lo.s32 	%r10, %r40, %r21;
	mov.b32 	%r43, 0;
	@%p2 bra 	$L__BB0_6;
	mul.wide.u32 	%rd19, %r10, 8;
	add.s64 	%rd49, %rd3, %rd19;
	mov.u64 	%rd48, %rd6;
	mov.u32 	%r41, %r6;
$L__BB0_5:
	.pragma "nounroll";
	ld.global.f64 	%fd1, [%rd7];
	ld.global.f64 	%fd2, [%rd49+-32];
	ld.global.f64 	%fd3, [%rd48+-32];
	fma.rn.f64 	%fd4, %fd1, %fd2, %fd3;
	st.global.f64 	[%rd48+-32], %fd4;
	ld.global.f64 	%fd5, [%rd7];
	ld.global.f64 	%fd6, [%rd49+-24];
	ld.global.f64 	%fd7, [%rd48+-24];
	fma.rn.f64 	%fd8, %fd5, %fd6, %fd7;
	st.global.f64 	[%rd48+-24], %fd8;
	ld.global.f64 	%fd9, [%rd7];
	ld.global.f64 	%fd10, [%rd49+-16];
	ld.global.f64 	%fd11, [%rd48+-16];
	fma.rn.f64 	%fd12, %fd9, %fd10, %fd11;
	st.global.f64 	[%rd48+-16], %fd12;
	ld.global.f64 	%fd13, [%rd7];
	ld.global.f64 	%fd14, [%rd49+-8];
	ld.global.f64 	%fd15, [%rd48+-8];
	fma.rn.f64 	%fd16, %fd13, %fd14, %fd15;
	st.global.f64 	[%rd48+-8], %fd16;
	ld.global.f64 	%fd17, [%rd7];
	ld.global.f64 	%fd18, [%rd49];
	ld.global.f64 	%fd19, [%rd48];
	fma.rn.f64 	%fd20, %fd17, %fd18, %fd19;
	st.global.f64 	[%rd48], %fd20;
	ld.global.f64 	%fd21, [%rd7];
	ld.global.f64 	%fd22, [%rd49+8];
	ld.global.f64 	%fd23, [%rd48+8];
	fma.rn.f64 	%fd24, %fd21, %fd22, %fd23;
	st.global.f64 	[%rd48+8], %fd24;
	ld.global.f64 	%fd25, [%rd7];
	ld.global.f64 	%fd26, [%rd49+16];
	ld.global.f64 	%fd27, [%rd48+16];
	fma.rn.f64 	%fd28, %fd25, %fd26, %fd27;
	st.global.f64 	[%rd48+16], %fd28;
	ld.global.f64 	%fd29, [%rd7];
	ld.global.f64 	%fd30, [%rd49+24];
	ld.global.f64 	%fd31, [%rd48+24];
	fma.rn.f64 	%fd32, %fd29, %fd30, %fd31;
	st.global.f64 	[%rd48+24], %fd32;
	add.s32 	%r41, %r41, 8;
	add.s64 	%rd49, %rd49, 64;
	add.s64 	%rd48, %rd48, 64;
	setp.ne.s32 	%p3, %r41, 0;
	mov.u32 	%r43, %r4;
	@%p3 bra 	$L__BB0_5;
$L__BB0_6:
	setp.eq.s32 	%p4, %r1, 0;
	@%p4 bra 	$L__BB0_14;
	setp.lt.u32 	%p5, %r2, 3;
	@%p5 bra 	$L__BB0_9;
	cvt.u32.u64 	%r30, %rd5;
	ld.global.f64 	%fd33, [%rd7];
	add.s32 	%r31, %r43, %r10;
	mul.wide.u32 	%rd20, %r31, 8;
	add.s64 	%rd21, %rd2, %rd20;
	ld.global.f64 	%fd34, [%rd21];
	add.s32 	%r32, %r43, %r30;
	mul.wide.u32 	%rd22, %r32, 8;
	add.s64 	%rd23, %rd1, %rd22;
	ld.global.f64 	%fd35, [%rd23];
	fma.rn.f64 	%fd36, %fd33, %fd34, %fd35;
	st.global.f64 	[%rd23], %fd36;
	ld.global.f64 	%fd37, [%rd7];
	cvt.u64.u32 	%rd24, %r10;
	cvt.u64.u32 	%rd25, %r43;
	add.s64 	%rd26, %rd25, %rd24;
	shl.b64 	%rd27, %rd26, 3;
	add.s64 	%rd28, %rd2, %rd27;
	ld.global.f64 	%fd38, [%rd28+8];
	add.s64 	%rd29, %rd25, %rd5;
	shl.b64 	%rd30, %rd29, 3;
	add.s64 	%rd31, %rd1, %rd30;
	ld.global.f64 	%fd39, [%rd31+8];
	fma.rn.f64 	%fd40, %fd37, %fd38, %fd39;
	st.global.f64 	[%rd31+8], %fd40;
	ld.global.f64 	%fd41, [%rd7];
	ld.global.f64 	%fd42, [%rd28+16];
	ld.global.f64 	%fd43, [%rd31+16];
	fma.rn.f64 	%fd44, %fd41, %fd42, %fd43;
	st.global.f64 	[%rd31+16], %fd44;
	ld.global.f64 	%fd45, [%rd7];
	ld.global.f64 	%fd46, [%rd28+24];
	ld.global.f64 	%fd47, [%rd31+24];
	fma.rn.f64 	%fd48, %fd45, %fd46, %fd47;
	st.global.f64 	[%rd31+24], %fd48;
	add.s32 	%r43, %r43, 4;
$L__BB0_9:
	setp.eq.s32 	%p6, %r3, 0;
	@%p6 bra 	$L__BB0_14;
	setp.eq.s32 	%p7, %r3, 1;
	@%p7 bra 	$L__BB0_12;
	cvt.u32.u64 	%r33, %rd5;
	ld.global.f64 	%fd49, [%rd7];
	add.s32 	%r34, %r43, %r10;
	mul.wide.u32 	%rd32, %r34, 8;
	add.s64 	%rd33, %rd2, %rd32;
	ld.global.f64 	%fd50, [%rd33];
	add.s32 	%r35, %r43, %r33;
	mul.wide.u32 	%rd34, %r35, 8;
	add.s64 	%rd35, %rd1, %rd34;
	ld.global.f64 	%fd51, [%rd35];
	fma.rn.f64 	%fd52, %fd49, %fd50, %fd51;
	st.global.f64 	[%rd35], %fd52;
	ld.global.f64 	%fd53, [%rd7];
	cvt.u64.u32 	%rd36, %r10;
	cvt.u64.u32 	%rd37, %r43;
	add.s64 	%rd38, %rd37, %rd36;
	shl.b64 	%rd39, %rd38, 3;
	add.s64 	%rd40, %rd2, %rd39;
	ld.global.f64 	%fd54, [%rd40+8];
	add.s64 	%rd41, %rd37, %rd5;
	shl.b64 	%rd42, %rd41, 3;
	add.s64 	%rd43, %rd1, %rd42;
	ld.global.f64 	%fd55, [%rd43+8];
	fma.rn.f64 	%fd56, %fd53, %fd54, %fd55;
	st.global.f64 	[%rd43+8], %fd56;
	add.s32 	%r43, %r43, 2;
$L__BB0_12:
	setp.eq.s32 	%p8, %r5, 0;
	@%p8 bra 	$L__BB0_14;
	cvt.u32.u64 	%r36, %rd5;
	ld.global.f64 	%fd57, [%rd7];
	add.s32 	%r37, %r43, %r10;
	mul.wide.u32 	%rd44, %r37, 8;
	add.s64 	%rd45, %rd2, %rd44;
	ld.global.f64 	%fd58, [%rd45];
	add.s32 	%r38, %r43, %r36;
	mul.wide.u32 	%rd46, %r38, 8;
	add.s64 	%rd47, %rd1, %rd46;
	ld.global.f64 	%fd59, [%rd47];
	fma.rn.f64 	%fd60, %fd57, %fd58, %fd59;
	st.global.f64 	[%rd47], %fd60;
$L__BB0_14:
	add.s32 	%r40, %r40, 1;
	setp.ne.s32 	%p9, %r40, %r22;
	@%p9 bra 	$L__BB0_3;
	add.s32 	%r39, %r39, 1;
	setp.ne.s32 	%p10, %r39, %r20;
	@%p10 bra 	$L__BB0_2;
$L__BB0_16:
	ret;

}


// ===== COMPILED SASS (sm_100) =====

	.target	sm_100

	.elftype	@"ET_EXEC"


//--------------------- .note.nv.tkinfo           --------------------------
	.section	.note.nv.tkinfo,"",@"SHT_NOTE"
	.sectionflags	@"SHF_NOTE_NV_TKINFO"
	.tkinfo
        /*0018*/ 	.word	0x00000002
        /*0030*/ 	.string	""
        /*0030*/ 	.string	"ptxas"
        /*0030*/ 	.string	"Cuda compilation tools, release 13.0, V13.0.88"
        /*0030*/ 	.string	"Build cuda_13.0.r13.0/compiler.36424714_0"
        /*0030*/ 	.string	"-arch sm_100 -m 64 "



//--------------------- .note.nv.cuinfo           --------------------------
	.section	.note.nv.cuinfo,"",@"SHT_NOTE"
	.sectionflags	@"SHF_NOTE_NV_CUINFO"
        /*0018*/ 	.short	0x0002
        /*001a*/ 	.short	0x0064
        /*001c*/ 	.short	0x0082
	.zero		2


//--------------------- .nv.info                  --------------------------
	.section	.nv.info,"",@"SHT_CUDA_INFO"
	.align	4


	//----- nvinfo : EIATTR_REGCOUNT
	.align		4
        /*0000*/ 	.byte	0x04, 0x2f
        /*0002*/ 	.short	(.L_1 - .L_0)
	.align		4
.L_0:
        /*0004*/ 	.word	index@(kernel_gpu1)
        /*0008*/ 	.word	0x0000001c


	//----- nvinfo : EIATTR_FRAME_SIZE
	.align		4
.L_1:
        /*000c*/ 	.byte	0x04, 0x11
        /*000e*/ 	.short	(.L_3 - .L_2)
	.align		4
.L_2:
        /*0010*/ 	.word	index@(kernel_gpu1)
        /*0014*/ 	.word	0x00000000


	//----- nvinfo : EIATTR_MIN_STACK_SIZE
	.align		4
.L_3:
        /*0018*/ 	.byte	0x04, 0x12
        /*001a*/ 	.short	(.L_5 - .L_4)
	.align		4
.L_4:
        /*001c*/ 	.word	index@(kernel_gpu1)
        /*0020*/ 	.word	0x00000000
.L_5:


//--------------------- .nv.compat                --------------------------
	.section	.nv.compat,"",@"SHT_CUDA_COMPAT_INFO"
	.align	4
        /*0000*/ 	.byte	0x02, 0x09, 0x00, 0x00, 0x02, 0x02, 0x01, 0x00, 0x02, 0x05, 0x05, 0x00, 0x03, 0x07, 0x01, 0x01
        /*0010*/ 	.byte	0x02, 0x03, 0x00, 0x00, 0x02, 0x06, 0x01, 0x00, 0x04, 0x0b, 0x08, 0x00, 0x01, 0x00, 0x00, 0x00
        /*0020*/ 	.byte	0x00, 0x00, 0x00, 0x00


//--------------------- .nv.info.kernel_gpu1      --------------------------
	.section	.nv.info.kernel_gpu1,"",@"SHT_CUDA_INFO"
	.sectionflags	@""
	.align	4


	//----- nvinfo : EIATTR_CUDA_API_VERSION
	.align		4
        /*0000*/ 	.byte	0x04, 0x37
        /*0002*/ 	.short	(.L_7 - .L_6)
.L_6:
        /*0004*/ 	.word	0x00000082


	//----- nvinfo : EIATTR_KPARAM_INFO
	.align		4
.L_7:
        /*0008*/ 	.byte	0x04, 0x17
        /*000a*/ 	.short	(.L_9 - .L_8)
.L_8:
        /*000c*/ 	.word	0x00000000
        /*0010*/ 	.short	0x0005
        /*0012*/ 	.short	0x0020
        /*0014*/ 	.byte	0x00, 0xf5, 0x21, 0x00


	//----- nvinfo : EIATTR_KPARAM_INFO
	.align		4
.L_9:
        /*0018*/ 	.byte	0x04, 0x17
        /*001a*/ 	.short	(.L_11 - .L_10)
.L_10:
        /*001c*/ 	.word	0x00000000
        /*0020*/ 	.short	0x0004
        /*0022*/ 	.short	0x0018
        /*0024*/ 	.byte	0x00, 0xf5, 0x21, 0x00


	//----- nvinfo : EIATTR_KPARAM_INFO
	.align		4
.L_11:
        /*0028*/ 	.byte	0x04, 0x17
        /*002a*/ 	.short	(.L_13 - .L_12)
.L_12:
        /*002c*/ 	.word	0x00000000
        /*0030*/ 	.short	0x0003
        /*0032*/ 	.short	0x0010
        /*0034*/ 	.byte	0x00, 0xf5, 0x21, 0x00


	//----- nvinfo : EIATTR_KPARAM_INFO
	.align		4
.L_13:
        /*0038*/ 	.byte	0x04, 0x17
        /*003a*/ 	.short	(.L_15 - .L_14)
.L_14:
        /*003c*/ 	.word	0x00000000
        /*0040*/ 	.short	0x0002
        /*0042*/ 	.short	0x0008
        /*0044*/ 	.byte	0x00, 0xf0, 0x11, 0x00


	//----- nvinfo : EIATTR_KPARAM_INFO
	.align		4
.L_15:
        /*0048*/ 	.byte	0x04, 0x17
        /*004a*/ 	.short	(.L_17 - .L_16)
.L_16:
        /*004c*/ 	.word	0x00000000
        /*0050*/ 	.short	0x0001
        /*0052*/ 	.short	0x0004
        /*0054*/ 	.byte	0x00, 0xf0, 0x11, 0x00


	//----- nvinfo : EIATTR_KPARAM_INFO
	.align		4
.L_17:
        /*0058*/ 	.byte	0x04, 0x17
        /*005a*/ 	.short	(.L_19 - .L_18)
.L_18:
        /*005c*/ 	.word	0x00000000
        /*0060*/ 	.short	0x0000
        /*0062*/ 	.short	0x0000
        /*0064*/ 	.byte	0x00, 0xf0, 0x11, 0x00


	//----- nvinfo : EIATTR_SPARSE_MMA_MASK
	.align		4
.L_19:
        /*0068*/ 	.byte	0x03, 0x50
        /*006a*/ 	.short	0x0000


	//----- nvinfo : EIATTR_MAXREG_COUNT
	.align		4
        /*006c*/ 	.byte	0x03, 0x1b
        /*006e*/ 	.short	0x00ff


	//----- nvinfo : EIATTR_MERCURY_ISA_VERSION
	.align		4
        /*0070*/ 	.byte	0x03, 0x5f
        /*0072*/ 	.short	0x0101


	//----- nvinfo : EIATTR_VRC_CTA_INIT_COUNT
	.align		4
        /*0074*/ 	.byte	0x02, 0x4a
	.zero		1
	.zero		1


	//----- nvinfo : EIATTR_EXIT_INSTR_OFFSETS
	.align		4
        /*0078*/ 	.byte	0x04, 0x1c
        /*007a*/ 	.short	(.L_21 - .L_20)


	//   ....[0]....
.L_20:
        /*007c*/ 	.word	0x00000050


	//   ....[1]....
        /*0080*/ 	.word	0x00000b40


	//----- nvinfo : EIATTR_CBANK_PARAM_SIZE
	.align		4
.L_21:
        /*0084*/ 	.byte	0x03, 0x19
        /*0086*/ 	.short	0x0028


	//----- nvinfo : EIATTR_PARAM_CBANK
	.align		4
        /*0088*/ 	.byte	0x04, 0x0a
        /*008a*/ 	.short	(.L_23 - .L_22)
	.align		4
.L_22:
        /*008c*/ 	.word	index@(.nv.constant0.kernel_gpu1)
        /*0090*/ 	.short	0x0380
        /*0092*/ 	.short	0x0028


	//----- nvinfo : EIATTR_SW_WAR
	.align		4
.L_23:
        /*0094*/ 	.byte	0x04, 0x36
        /*0096*/ 	.short	(.L_25 - .L_24)
.L_24:
        /*0098*/ 	.word	0x00000008
.L_25:


//--------------------- .nv.callgraph             --------------------------
	.section	.nv.callgraph,"",@"SHT_CUDA_CALLGRAPH"
	.align	4
	.sectionentsize	8
	.align		4
        /*0000*/ 	.word	0x00000000
	.align		4
        /*0004*/ 	.word	0xffffffff
	.align		4
        /*0008*/ 	.word	0x00000000
	.align		4
        /*000c*/ 	.word	0xfffffffe
	.align		4
        /*0010*/ 	.word	0x00000000
	.align		4
        /*0014*/ 	.word	0xfffffffd
	.align		4
        /*0018*/ 	.word	0x00000000
	.align		4
        /*001c*/ 	.word	0xfffffffc


//--------------------- .text.kernel_gpu1         --------------------------
	.section	.text.kernel_gpu1,"ax",@progbits
	.align	128
        .global         kernel_gpu1
        .type           kernel_gpu1,@function
        .size           kernel_gpu1,(.L_x_8 - kernel_gpu1)
        .other          kernel_gpu1,@"STO_CUDA_ENTRY STV_DEFAULT"
kernel_gpu1:
.text.kernel_gpu1:
[----:B------:R-:W-:Y:S08]  /*0000*/  LDC R1, c[0x0][0x37c] ;  /* 0x0000df00ff017b82 */ /* 0x000ff00000000800 */
[----:B------:R-:W0:Y:S01]  /*0010*/  LDC.64 R2, c[0x0][0x380] ;  /* 0x0000e000ff027b82 */ /* 0x000e220000000a00 */
[----:B------:R-:W0:Y:S02]  /*0020*/  LDCU UR4, c[0x0][0x388] ;  /* 0x00007100ff0477ac */ /* 0x000e240008000800 */
[----:B0-----:R-:W-:-:S04]  /*0030*/  VIMNMX3 R0, R2, UR4, R3, PT ;  /* 0x0000000402007c0f */ /* 0x001fc8000b800103 */
[----:B------:R-:W-:-:S13]  /*0040*/  ISETP.GE.AND P0, PT, R0, 0x1, PT ;  /* 0x000000010000780c */ /* 0x000fda0003f06270 */
[----:B------:R-:W-:Y:S05]  /*0050*/  @!P0 EXIT ;  /* 0x000000000000894d */ /* 0x000fea0003800000 */
[----:B------:R-:W0:Y:S01]  /*0060*/  LDCU.64 UR6, c[0x0][0x398] ;  /* 0x00007300ff0677ac */ /* 0x000e220008000a00 */
[----:B------:R-:W-:Y:S01]  /*0070*/  LOP3.LUT R0, R3, 0x7, RZ, 0xc0, !PT ;  /* 0x0000000703007812 */ /* 0x000fe200078ec0ff */
[----:B------:R-:W1:Y:S04]  /*0080*/  LDCU.64 UR12, c[0x0][0x358] ;  /* 0x00006b00ff0c77ac */ /* 0x000e680008000a00 */
[----:B------:R-:W-:Y:S01]  /*0090*/  VIADD R2, R0, 0xffffffff ;  /* 0xffffffff00027836 */ /* 0x000fe20000000000 */
[----:B------:R-:W-:-:S04]  /*00a0*/  UMOV UR4, URZ ;  /* 0x000000ff00047c82 */ /* 0x000fc80008000000 */
[----:B------:R-:W-:Y:S02]  /*00b0*/  ISETP.GE.U32.AND P0, PT, R2, 0x3, PT ;  /* 0x000000030200780c */ /* 0x000fe40003f06070 */
[C---:B------:R-:W-:Y:S02]  /*00c0*/  LOP3.LUT R2, R3.reuse, 0x7ffffff8, RZ, 0xc0, !PT ;  /* 0x7ffffff803027812 */ /* 0x040fe400078ec0ff */
[----:B------:R-:W-:Y:S01]  /*00d0*/  LOP3.LUT R3, R3, 0x3, RZ, 0xc0, !PT ;  /* 0x0000000303037812 */ /* 0x000fe200078ec0ff */
[----:B0-----:R-:W-:Y:S02]  /*00e0*/  UIADD3 UR5, UP0, UPT, UR6, 0x20, URZ ;  /* 0x0000002006057890 */ /* 0x001fe4000ff1e0ff */
[----:B------:R-:W-:Y:S02]  /*00f0*/  IMAD.MOV R4, RZ, RZ, -R2 ;  /* 0x000000ffff047224 */ /* 0x000fe400078e0a02 */
[----:B-1----:R-:W-:-:S12]  /*0100*/  UIADD3.X UR8, UPT, UPT, URZ, UR7, URZ, UP0, !UPT ;  /* 0x00000007ff087290 */ /* 0x002fd800087fe4ff */
.L_x_6:
[----:B0-----:R-:W0:Y:S01]  /*0110*/  LDCU.64 UR14, c[0x0][0x380] ;  /* 0x00007000ff0e77ac */ /* 0x001e220008000a00 */
[----:B------:R-:W-:Y:S01]  /*0120*/  IMAD.MOV.U32 R5, RZ, RZ, RZ ;  /* 0x000000ffff057224 */ /* 0x000fe200078e00ff */
[----:B-1----:R-:W1:Y:S01]  /*0130*/  LDCU.64 UR6, c[0x0][0x3a0] ;  /* 0x00007400ff0677ac */ /* 0x002e620008000a00 */
[----:B------:R-:W-:Y:S01]  /*0140*/  UMOV UR9, UR4 ;  /* 0x0000000400097c82 */ /* 0x000fe20008000000 */
[----:B0-----:R-:W-:Y:S02]  /*0150*/  UIMAD UR10, UR4, UR15, URZ ;  /* 0x0000000f040a72a4 */ /* 0x001fe4000f8e02ff */
[----:B------:R-:W-:Y:S02]  /*0160*/  UIADD3 UR4, UPT, UPT, UR4, 0x1, URZ ;  /* 0x0000000104047890 */ /* 0x000fe4000fffe0ff */
[----:B-1----:R-:W-:-:S04]  /*0170*/  UIMAD.WIDE.U32 UR6, UR10, 0x8, UR6 ;  /* 0x000000080a0678a5 */ /* 0x002fc8000f8e0006 */
[----:B------:R-:W-:-:S04]  /*0180*/  UIADD3 UR11, UP0, UPT, UR6, 0x20, URZ ;  /* 0x00000020060b7890 */ /* 0x000fc8000ff1e0ff */
[----:B------:R-:W-:Y:S02]  /*0190*/  UIADD3.X UR6, UPT, UPT, URZ, UR7, URZ, UP0, !UPT ;  /* 0x00000007ff067290 */ /* 0x000fe400087fe4ff */
[----:B--23--:R-:W-:-:S11]  /*01a0*/  UISETP.NE.AND UP0, UPT, UR4, UR14, UPT ;  /* 0x0000000e0400728c */ /* 0x00cfd6000bf05270 */
.L_x_5:
[----:B012---:R-:W0:Y:S01]  /*01b0*/  LDC R8, c[0x0][0x388] ;  /* 0x0000e200ff087b82 */ /* 0x007e220000000800 */
[----:B------:R-:W1:Y:S01]  /*01c0*/  LDCU UR7, c[0x0][0x384] ;  /* 0x00007080ff0777ac */ /* 0x000e620008000800 */
[----:B------:R-:W-:-:S06]  /*01d0*/  IMAD.MOV.U32 R21, RZ, RZ, RZ ;  /* 0x000000ffff157224 */ /* 0x000fcc00078e00ff */
[----:B------:R-:W2:Y:S01]  /*01e0*/  LDC.64 R6, c[0x0][0x390] ;  /* 0x0000e400ff067b82 */ /* 0x000ea20000000a00 */
[----:B-1----:R-:W-:Y:S02]  /*01f0*/  UISETP.GE.U32.AND UP1, UPT, UR7, 0x8, UPT ;  /* 0x000000080700788c */ /* 0x002fe4000bf26070 */
[C---:B------:R-:W-:Y:S02]  /*0200*/  IMAD R20, R5.reuse, UR7, RZ ;  /* 0x0000000705147c24 */ /* 0x040fe4000f8e02ff */
[----:B0-----:R-:W-:Y:S01]  /*0210*/  IMAD R9, R8, UR9, R5 ;  /* 0x0000000908097c24 */ /* 0x001fe2000f8e0205 */
[----:B------:R-:W-:-:S04]  /*0220*/  IADD3 R5, PT, PT, R5, 0x1, RZ ;  /* 0x0000000105057810 */ /* 0x000fc80007ffe0ff */
[----:B------:R-:W-:Y:S01]  /*0230*/  ISETP.NE.AND P1, PT, R5, R8, PT ;  /* 0x000000080500720c */ /* 0x000fe20003f25270 */
[----:B--2---:R-:W-:Y:S01]  /*0240*/  IMAD.WIDE.U32 R6, R9, 0x8, R6 ;  /* 0x0000000809067825 */ /* 0x004fe200078e0006 */
[----:B---3--:R-:W-:Y:S11]  /*0250*/  BRA.U !UP1, `(.L_x_0) ;  /* 0x0000000109e07547 */ /* 0x008ff6000b800000 */
[----:B------:R-:W-:Y:S01]  /*0260*/  IMAD.U32 R8, RZ, RZ, UR5 ;  /* 0x00000005ff087e24 */ /* 0x000fe2000f8e00ff */
[----:B------:R-:W-:Y:S01]  /*0270*/  MOV R13, UR11 ;  /* 0x0000000b000d7c02 */ /* 0x000fe20008000f00 */
[----:B------:R-:W-:Y:S02]  /*0280*/  IMAD.U32 R9, RZ, RZ, UR8 ;  /* 0x00000008ff097e24 */ /* 0x000fe4000f8e00ff */
[----:B------:R-:W-:Y:S02]  /*0290*/  IMAD.U32 R18, RZ, RZ, UR6 ;  /* 0x00000006ff127e24 */ /* 0x000fe4000f8e00ff */
[----:B------:R-:W-:-:S04]  /*02a0*/  IMAD.WIDE.U32 R8, R20, 0x8, R8 ;  /* 0x0000000814087825 */ /* 0x000fc800078e0008 */
[----:B------:R-:W-:-:S07]  /*02b0*/  IMAD.MOV.U32 R12, RZ, RZ, R4 ;  /* 0x000000ffff0c7224 */ /* 0x000fce00078e0004 */
.L_x_1:
[----:B0-----:R-:W-:Y:S01]  /*02c0*/  IMAD.MOV.U32 R10, RZ, RZ, R13 ;  /* 0x000000ffff0a7224 */ /* 0x001fe200078e000d */
[----:B------:R-:W-:Y:S01]  /*02d0*/  MOV R11, R18 ;  /* 0x00000012000b7202 */ /* 0x000fe20000000f00 */
[----:B------:R-:W2:Y:S04]  /*02e0*/  LDG.E.64 R14, desc[UR12][R6.64] ;  /* 0x0000000c060e7981 */ /* 0x000ea8000c1e1b00 */
[----:B------:R-:W2:Y:S04]  /*02f0*/  LDG.E.64 R16, desc[UR12][R8.64+-0x20] ;  /* 0xffffe00c08107981 */ /* 0x000ea8000c1e1b00 */
[----:B------:R-:W2:Y:S04]  /*0300*/  LDG.E.64 R18, desc[UR12][R10.64+-0x20] ;  /* 0xffffe00c0a127981 */ /* 0x000ea8000c1e1b00 */
[----:B------:R-:W3:Y:S04]  /*0310*/  LDG.E.64 R22, desc[UR12][R10.64+-0x18] ;  /* 0xffffe80c0a167981 */ /* 0x000ee8000c1e1b00 */
[----:B------:R-:W4:Y:S01]  /*0320*/  LDG.E.64 R24, desc[UR12][R10.64+-0x10] ;  /* 0xfffff00c0a187981 */ /* 0x000f22000c1e1b00 */
[----:B--2---:R-:W-:-:S07]  /*0330*/  DFMA R14, R14, R16, R18 ;  /* 0x000000100e0e722b */ /* 0x004fce0000000012 */
[----:B------:R0:W-:Y:S04]  /*0340*/  STG.E.64 desc[UR12][R10.64+-0x20], R14 ;  /* 0xffffe00e0a007986 */ /* 0x0001e8000c101b0c */
[----:B------:R-:W3:Y:S04]  /*0350*/  LDG.E.64 R16, desc[UR12][R6.64] ;  /* 0x0000000c06107981 */ /* 0x000ee8000c1e1b00 */
[----:B------:R-:W3:Y:S02]  /*0360*/  LDG.E.64 R18, desc[UR12][R8.64+-0x18] ;  /* 0xffffe80c08127981 */ /* 0x000ee4000c1e1b00 */
[----:B---3--:R-:W-:-:S07]  /*0370*/  DFMA R16, R16, R18, R22 ;  /* 0x000000121010722b */ /* 0x008fce0000000016 */
[----:B------:R1:W-:Y:S04]  /*0380*/  STG.E.64 desc[UR12][R10.64+-0x18], R16 ;  /* 0xffffe8100a007986 */ /* 0x0003e8000c101b0c */
[----:B------:R-:W4:Y:S04]  /*0390*/  LDG.E.64 R18, desc[UR12][R6.64] ;  /* 0x0000000c06127981 */ /* 0x000f28000c1e1b00 */
[----:B------:R-:W4:Y:S02]  /*03a0*/  LDG.E.64 R22, desc[UR12][R8.64+-0x10] ;  /* 0xfffff00c08167981 */ /* 0x000f24000c1e1b00 */
[----:B----4-:R-:W-:-:S02]  /*03b0*/  DFMA R18, R18, R22, R24 ;  /* 0x000000161212722b */ /* 0x010fc40000000018 */
[----:B------:R-:W2:Y:S05]  /*03c0*/  LDG.E.64 R24, desc[UR12][R10.64+-0x8] ;  /* 0xfffff80c0a187981 */ /* 0x000eaa000c1e1b00 */
[----:B------:R3:W-:Y:S04]  /*03d0*/  STG.E.64 desc[UR12][R10.64+-0x10], R18 ;  /* 0xfffff0120a007986 */ /* 0x0007e8000c101b0c */
[----:B0-----:R-:W2:Y:S04]  /*03e0*/  LDG.E.64 R14, desc[UR12][R6.64] ;  /* 0x0000000c060e7981 */ /* 0x001ea8000c1e1b00 */
[----:B------:R-:W2:Y:S02]  /*03f0*/  LDG.E.64 R22, desc[UR12][R8.64+-0x8] ;  /* 0xfffff80c08167981 */ /* 0x000ea4000c1e1b00 */
[----:B--2---:R-:W-:-:S02]  /*0400*/  DFMA R14, R14, R22, R24 ;  /* 0x000000160e0e722b */ /* 0x004fc40000000018 */
[----:B------:R-:W2:Y:S05]  /*0410*/  LDG.E.64 R24, desc[UR12][R10.64] ;  /* 0x0000000c0a187981 */ /* 0x000eaa000c1e1b00 */
[----:B------:R0:W-:Y:S04]  /*0420*/  STG.E.64 desc[UR12][R10.64+-0x8], R14 ;  /* 0xfffff80e0a007986 */ /* 0x0001e8000c101b0c */
[----:B-1----:R-:W2:Y:S04]  /*0430*/  LDG.E.64 R16, desc[UR12][R6.64] ;  /* 0x0000000c06107981 */ /* 0x002ea8000c1e1b00 */
[----:B------:R-:W2:Y:S02]  /*0440*/  LDG.E.64 R22, desc[UR12][R8.64] ;  /* 0x0000000c08167981 */ /* 0x000ea4000c1e1b00 */
[----:B--2---:R-:W-:-:S02]  /*0450*/  DFMA R16, R16, R22, R24 ;  /* 0x000000161010722b */ /* 0x004fc40000000018 */
[----:B------:R-:W2:Y:S05]  /*0460*/  LDG.E.64 R24, desc[UR12][R10.64+0x8] ;  /* 0x0000080c0a187981 */ /* 0x000eaa000c1e1b00 */
[----:B------:R1:W-:Y:S04]  /*0470*/  STG.E.64 desc[UR12][R10.64], R16 ;  /* 0x000000100a007986 */ /* 0x0003e8000c101b0c */
[----:B---3--:R-:W2:Y:S04]  /*0480*/  LDG.E.64 R18, desc[UR12][R6.64] ;  /* 0x0000000c06127981 */ /* 0x008ea8000c1e1b00 */
[----:B------:R-:W2:Y:S02]  /*0490*/  LDG.E.64 R22, desc[UR12][R8.64+0x8] ;  /* 0x0000080c08167981 */ /* 0x000ea4000c1e1b00 */
[----:B--2---:R-:W-:-:S02]  /*04a0*/  DFMA R18, R18, R22, R24 ;  /* 0x000000161212722b */ /* 0x004fc40000000018 */
[----:B------:R-:W2:Y:S05]  /*04b0*/  LDG.E.64 R24, desc[UR12][R10.64+0x10] ;  /* 0x0000100c0a187981 */ /* 0x000eaa000c1e1b00 */
[----:B------:R3:W-:Y:S04]  /*04c0*/  STG.E.64 desc[UR12][R10.64+0x8], R18 ;  /* 0x000008120a007986 */ /* 0x0007e8000c101b0c */
[----:B0-----:R-:W2:Y:S04]  /*04d0*/  LDG.E.64 R14, desc[UR12][R6.64] ;  /* 0x0000000c060e7981 */ /* 0x001ea8000c1e1b00 */
[----:B------:R-:W2:Y:S01]  /*04e0*/  LDG.E.64 R22, desc[UR12][R8.64+0x10] ;  /* 0x0000100c08167981 */ /* 0x000ea2000c1e1b00 */
[----:B------:R-:W-:Y:S01]  /*04f0*/  VIADD R12, R12, 0x8 ;  /* 0x000000080c0c7836 */ /* 0x000fe20000000000 */
[----:B--2---:R-:W-:-:S02]  /*0500*/  DFMA R14, R14, R22, R24 ;  /* 0x000000160e0e722b */ /* 0x004fc40000000018 */
[----:B------:R-:W2:Y:S05]  /*0510*/  LDG.E.64 R24, desc[UR12][R10.64+0x18] ;  /* 0x0000180c0a187981 */ /* 0x000eaa000c1e1b00 */
[----:B------:R0:W-:Y:S04]  /*0520*/  STG.E.64 desc[UR12][R10.64+0x10], R14 ;  /* 0x0000100e0a007986 */ /* 0x0001e8000c101b0c */
[----:B-1----:R-:W2:Y:S04]  /*0530*/  LDG.E.64 R16, desc[UR12][R6.64] ;  /* 0x0000000c06107981 */ /* 0x002ea8000c1e1b00 */
[----:B------:R1:W2:Y:S01]  /*0540*/  LDG.E.64 R22, desc[UR12][R8.64+0x18] ;  /* 0x0000180c08167981 */ /* 0x0002a2000c1e1b00 */
[----:B------:R-:W-:-:S02]  /*0550*/  ISETP.NE.AND P2, PT, R12, RZ, PT ;  /* 0x000000ff0c00720c */ /* 0x000fc40003f45270 */
[----:B------:R-:W-:Y:S02]  /*0560*/  IADD3 R13, P4, PT, R10, 0x40, RZ ;  /* 0x000000400a0d7810 */ /* 0x000fe40007f9e0ff */
[----:B-1----:R-:W-:Y:S02]  /*0570*/  IADD3 R8, P3, PT, R8, 0x40, RZ ;  /* 0x0000004008087810 */ /* 0x002fe40007f7e0ff */
[----:B---3--:R-:W-:-:S03]  /*0580*/  IADD3.X R18, PT, PT, RZ, R11, RZ, P4, !PT ;  /* 0x0000000bff127210 */ /* 0x008fc600027fe4ff */
[----:B------:R-:W-:Y:S01]  /*0590*/  IMAD.X R9, RZ, RZ, R9, P3 ;  /* 0x000000ffff097224 */ /* 0x000fe200018e0609 */
[----:B--2---:R-:W-:-:S07]  /*05a0*/  DFMA R16, R16, R22, R24 ;  /* 0x000000161010722b */ /* 0x004fce0000000018 */
[----:B------:R0:W-:Y:S01]  /*05b0*/  STG.E.64 desc[UR12][R10.64+0x18], R16 ;  /* 0x000018100a007986 */ /* 0x0001e2000c101b0c */
[----:B------:R-:W-:Y:S05]  /*05c0*/  @P2 BRA `(.L_x_1) ;  /* 0xfffffffc003c2947 */ /* 0x000fea000383ffff */
[----:B------:R-:W-:-:S07]  /*05d0*/  IMAD.MOV.U32 R21, RZ, RZ, R2 ;  /* 0x000000ffff157224 */ /* 0x000fce00078e0002 */
.L_x_0:
[----:B------:R-:W-:-:S13]  /*05e0*/  ISETP.NE.AND P2, PT, R0, RZ, PT ;  /* 0x000000ff0000720c */ /* 0x000fda0003f45270 */
[----:B------:R-:W-:Y:S05]  /*05f0*/  @!P2 BRA `(.L_x_2) ;  /* 0x000000040048a947 */ /* 0x000fea0003800000 */
[----:B------:R-:W-:Y:S01]  /*0600*/  ISETP.NE.AND P2, PT, R3, RZ, PT ;  /* 0x000000ff0300720c */ /* 0x000fe20003f45270 */
[----:B------:R-:W-:-:S12]  /*0610*/  @!P0 BRA `(.L_x_3) ;  /* 0x0000000000948947 */ /* 0x000fd80003800000 */
[----:B0-----:R-:W0:Y:S01]  /*0620*/  LDC.64 R16, c[0x0][0x398] ;  /* 0x0000e600ff107b82 */ /* 0x001e220000000a00 */
[----:B------:R-:W-:Y:S01]  /*0630*/  IMAD.IADD R11, R20, 0x1, R21 ;  /* 0x00000001140b7824 */ /* 0x000fe200078e0215 */
[----:B------:R-:W-:Y:S01]  /*0640*/  IADD3 R13, PT, PT, R21, UR10, RZ ;  /* 0x0000000a150d7c10 */ /* 0x000fe2000fffe0ff */
[----:B------:R-:W2:Y:S05]  /*0650*/  LDG.E.64 R18, desc[UR12][R6.64] ;  /* 0x0000000c06127981 */ /* 0x000eaa000c1e1b00 */
[----:B------:R-:W1:Y:S08]  /*0660*/  LDC.64 R8, c[0x0][0x3a0] ;  /* 0x0000e800ff087b82 */ /* 0x000e700000000a00 */
[----:B------:R-:W3:Y:S01]  /*0670*/  LDC.64 R14, c[0x0][0x3a0] ;  /* 0x0000e800ff0e7b82 */ /* 0x000ee20000000a00 */
[----:B0-----:R-:W-:-:S06]  /*0680*/  IMAD.WIDE.U32 R16, R11, 0x8, R16 ;  /* 0x000000080b107825 */ /* 0x001fcc00078e0010 */
[----:B------:R-:W2:Y:S01]  /*0690*/  LDG.E.64 R16, desc[UR12][R16.64] ;  /* 0x0000000c10107981 */ /* 0x000ea2000c1e1b00 */
[----:B-1----:R-:W-:Y:S02]  /*06a0*/  IMAD.WIDE.U32 R8, R13, 0x8, R8 ;  /* 0x000000080d087825 */ /* 0x002fe400078e0008 */
[----:B------:R-:W0:Y:S03]  /*06b0*/  LDC.64 R12, c[0x0][0x398] ;  /* 0x0000e600ff0c7b82 */ /* 0x000e260000000a00 */
[----:B------:R-:W2:Y:S01]  /*06c0*/  LDG.E.64 R10, desc[UR12][R8.64] ;  /* 0x0000000c080a7981 */ /* 0x000ea2000c1e1b00 */
[----:B------:R-:W-:Y:S02]  /*06d0*/  IADD3 R23, P4, PT, R20, R21, RZ ;  /* 0x0000001514177210 */ /* 0x000fe40007f9e0ff */
[----:B------:R-:W-:-:S03]  /*06e0*/  IADD3 R22, P3, PT, R21, UR10, RZ ;  /* 0x0000000a15167c10 */ /* 0x000fc6000ff7e0ff */
[----:B------:R-:W-:Y:S01]  /*06f0*/  IMAD.X R24, RZ, RZ, RZ, P4 ;  /* 0x000000ffff187224 */ /* 0x000fe200020e06ff */
[----:B---3--:R-:W-:Y:S01]  /*0700*/  LEA R14, P5, R22, R14, 0x3 ;  /* 0x0000000e160e7211 */ /* 0x008fe200078a18ff */
[----:B------:R-:W-:-:S05]  /*0710*/  IMAD.X R25, RZ, RZ, RZ, P3 ;  /* 0x000000ffff197224 */ /* 0x000fca00018e06ff */
[----:B------:R-:W-:Y:S02]  /*0720*/  LEA.HI.X R15, R22, R15, R25, 0x3, P5 ;  /* 0x0000000f160f7211 */ /* 0x000fe400028f1c19 */
[----:B0-----:R-:W-:-:S04]  /*0730*/  LEA R12, P4, R23, R12, 0x3 ;  /* 0x0000000c170c7211 */ /* 0x001fc800078818ff */
[----:B------:R-:W-:Y:S01]  /*0740*/  LEA.HI.X R13, R23, R13, R24, 0x3, P4 ;  /* 0x0000000d170d7211 */ /* 0x000fe200020f1c18 */
[----:B--2---:R-:W-:-:S07]  /*0750*/  DFMA R10, R18, R16, R10 ;  /* 0x00000010120a722b */ /* 0x004fce000000000a */
[----:B------:R0:W-:Y:S04]  /*0760*/  STG.E.64 desc[UR12][R8.64], R10 ;  /* 0x0000000a08007986 */ /* 0x0001e8000c101b0c */
[----:B------:R-:W2:Y:S04]  /*0770*/  LDG.E.64 R16, desc[UR12][R6.64] ;  /* 0x0000000c06107981 */ /* 0x000ea8000c1e1b00 */
[----:B------:R-:W2:Y:S04]  /*0780*/  LDG.E.64 R18, desc[UR12][R12.64+0x8] ;  /* 0x0000080c0c127981 */ /* 0x000ea8000c1e1b00 */
[----:B------:R-:W2:Y:S04]  /*0790*/  LDG.E.64 R22, desc[UR12][R14.64+0x8] ;  /* 0x0000080c0e167981 */ /* 0x000ea8000c1e1b00 */
[----:B------:R-:W3:Y:S01]  /*07a0*/  LDG.E.64 R24, desc[UR12][R14.64+0x10] ;  /* 0x0000100c0e187981 */ /* 0x000ee2000c1e1b00 */
[----:B--2---:R-:W-:-:S07]  /*07b0*/  DFMA R16, R16, R18, R22 ;  /* 0x000000121010722b */ /* 0x004fce0000000016 */
[----:B------:R1:W-:Y:S04]  /*07c0*/  STG.E.64 desc[UR12][R14.64+0x8], R16 ;  /* 0x000008100e007986 */ /* 0x0003e8000c101b0c */
[----:B------:R-:W3:Y:S04]  /*07d0*/  LDG.E.64 R18, desc[UR12][R6.64] ;  /* 0x0000000c06127981 */ /* 0x000ee8000c1e1b00 */
[----:B------:R-:W3:Y:S02]  /*07e0*/  LDG.E.64 R22, desc[UR12][R12.64+0x10] ;  /* 0x0000100c0c167981 */ /* 0x000ee4000c1e1b00 */
[----:B---3--:R-:W-:-:S02]  /*07f0*/  DFMA R18, R18, R22, R24 ;  /* 0x000000161212722b */ /* 0x008fc40000000018 */
[----:B------:R-:W2:Y:S05]  /*0800*/  LDG.E.64 R22, desc[UR12][R14.64+0x18] ;  /* 0x0000180c0e167981 */ /* 0x000eaa000c1e1b00 */
[----:B------:R1:W-:Y:S04]  /*0810*/  STG.E.64 desc[UR12][R14.64+0x10], R18 ;  /* 0x000010120e007986 */ /* 0x0003e8000c101b0c */
[----:B0-----:R-:W2:Y:S04]  /*0820*/  LDG.E.64 R10, desc[UR12][R12.64+0x18] ;  /* 0x0000180c0c0a7981 */ /* 0x001ea8000c1e1b00 */
[----:B------:R-:W2:Y:S01]  /*0830*/  LDG.E.64 R8, desc[UR12][R6.64] ;  /* 0x0000000c06087981 */ /* 0x000ea2000c1e1b00 */
[----:B------:R-:W-:Y:S01]  /*0840*/  IADD3 R21, PT, PT, R21, 0x4, RZ ;  /* 0x0000000415157810 */ /* 0x000fe20007ffe0ff */
[----:B--2---:R-:W-:-:S07]  /*0850*/  DFMA R8, R8, R10, R22 ;  /* 0x0000000a0808722b */ /* 0x004fce0000000016 */
[----:B------:R1:W-:Y:S04]  /*0860*/  STG.E.64 desc[UR12][R14.64+0x18], R8 ;  /* 0x000018080e007986 */ /* 0x0003e8000c101b0c */
.L_x_3:
[----:B------:R-:W-:Y:S05]  /*0870*/  @!P2 BRA `(.L_x_2) ;  /* 0x0000000000a8a947 */ /* 0x000fea0003800000 */
[----:B------:R-:W-:Y:S01]  /*0880*/  ISETP.NE.AND P2, PT, R3, 0x1, PT ;  /* 0x000000010300780c */ /* 0x000fe20003f45270 */
[----:B------:R-:W-:-:S12]  /*0890*/  ULOP3.LUT UP1, URZ, UR7, 0x1, URZ, 0xc0, !UPT ;  /* 0x0000000107ff7892 */ /* 0x000fd8000f82c0ff */
[----:B------:R-:W-:Y:S05]  /*08a0*/  @!P2 BRA `(.L_x_4) ;  /* 0x00000000006ca947 */ /* 0x000fea0003800000 */
[----:B-1----:R-:W1:Y:S01]  /*08b0*/  LDC.64 R8, c[0x0][0x398] ;  /* 0x0000e600ff087b82 */ /* 0x002e620000000a00 */
[----:B------:R-:W-:Y:S02]  /*08c0*/  IMAD.IADD R13, R20, 0x1, R21 ;  /* 0x00000001140d7824 */ /* 0x000fe400078e0215 */
[----:B0-----:R-:W-:-:S05]  /*08d0*/  VIADD R15, R21, UR10 ;  /* 0x0000000a150f7c36 */ /* 0x001fca0008000000 */
[----:B------:R-:W0:Y:S08]  /*08e0*/  LDC.64 R10, c[0x0][0x3a0] ;  /* 0x0000e800ff0a7b82 */ /* 0x000e300000000a00 */
[----:B------:R-:W2:Y:S01]  /*08f0*/  LDC.64 R16, c[0x0][0x398] ;  /* 0x0000e600ff107b82 */ /* 0x000ea20000000a00 */
[----:B-1----:R-:W-:-:S07]  /*0900*/  IMAD.WIDE.U32 R12, R13, 0x8, R8 ;  /* 0x000000080d0c7825 */ /* 0x002fce00078e0008 */
[----:B------:R-:W1:Y:S01]  /*0910*/  LDC.64 R18, c[0x0][0x3a0] ;  /* 0x0000e800ff127b82 */ /* 0x000e620000000a00 */
[----:B------:R-:W3:Y:S01]  /*0920*/  LDG.E.64 R12, desc[UR12][R12.64] ;  /* 0x0000000c0c0c7981 */ /* 0x000ee2000c1e1b00 */
[----:B0-----:R-:W-:-:S03]  /*0930*/  IMAD.WIDE.U32 R8, R15, 0x8, R10 ;  /* 0x000000080f087825 */ /* 0x001fc600078e000a */
[----:B------:R-:W3:Y:S04]  /*0940*/  LDG.E.64 R10, desc[UR12][R6.64] ;  /* 0x0000000c060a7981 */ /* 0x000ee8000c1e1b00 */
[----:B------:R-:W3:Y:S01]  /*0950*/  LDG.E.64 R14, desc[UR12][R8.64] ;  /* 0x0000000c080e7981 */ /* 0x000ee2000c1e1b00 */
[----:B------:R-:W-:Y:S02]  /*0960*/  IADD3 R23, P2, PT, R20, R21, RZ ;  /* 0x0000001514177210 */ /* 0x000fe40007f5e0ff */
[----:B------:R-:W-:Y:S02]  /*0970*/  IADD3 R22, P3, PT, R21, UR10, RZ ;  /* 0x0000000a15167c10 */ /* 0x000fe4000ff7e0ff */
[----:B------:R-:W-:Y:S02]  /*0980*/  IADD3.X R24, PT, PT, RZ, RZ, RZ, P2, !PT ;  /* 0x000000ffff187210 */ /* 0x000fe400017fe4ff */
[----:B--2---:R-:W-:Y:S01]  /*0990*/  LEA R16, P2, R23, R16, 0x3 ;  /* 0x0000001017107211 */ /* 0x004fe200078418ff */
[----:B------:R-:W-:Y:S01]  /*09a0*/  IMAD.X R25, RZ, RZ, RZ, P3 ;  /* 0x000000ffff197224 */ /* 0x000fe200018e06ff */
[----:B-1----:R-:W-:-:S02]  /*09b0*/  LEA R18, P4, R22, R18, 0x3 ;  /* 0x0000001216127211 */ /* 0x002fc400078818ff */
[----:B------:R-:W-:Y:S02]  /*09c0*/  LEA.HI.X R17, R23, R17, R24, 0x3, P2 ;  /* 0x0000001117117211 */ /* 0x000fe400010f1c18 */
[----:B------:R-:W-:Y:S01]  /*09d0*/  LEA.HI.X R19, R22, R19, R25, 0x3, P4 ;  /* 0x0000001316137211 */ /* 0x000fe200020f1c19 */
[----:B---3--:R-:W-:-:S07]  /*09e0*/  DFMA R10, R10, R12, R14 ;  /* 0x0000000c0a0a722b */ /* 0x008fce000000000e */
[----:B------:R2:W-:Y:S04]  /*09f0*/  STG.E.64 desc[UR12][R8.64], R10 ;  /* 0x0000000a08007986 */ /* 0x0005e8000c101b0c */
[----:B------:R-:W3:Y:S04]  /*0a00*/  LDG.E.64 R12, desc[UR12][R6.64] ;  /* 0x0000000c060c7981 */ /* 0x000ee8000c1e1b00 */
[----:B------:R-:W3:Y:S04]  /*0a10*/  LDG.E.64 R16, desc[UR12][R16.64+0x8] ;  /* 0x0000080c10107981 */ /* 0x000ee8000c1e1b00 */
[----:B------:R-:W3:Y:S01]  /*0a20*/  LDG.E.64 R14, desc[UR12][R18.64+0x8] ;  /* 0x0000080c120e7981 */ /* 0x000ee2000c1e1b00 */
[----:B------:R-:W-:Y:S01]  /*0a30*/  VIADD R21, R21, 0x2 ;  /* 0x0000000215157836 */ /* 0x000fe20000000000 */
[----:B---3--:R-:W-:-:S07]  /*0a40*/  DFMA R12, R12, R16, R14 ;  /* 0x000000100c0c722b */ /* 0x008fce000000000e */
[----:B------:R2:W-:Y:S04]  /*0a50*/  STG.E.64 desc[UR12][R18.64+0x8], R12 ;  /* 0x0000080c12007986 */ /* 0x0005e8000c101b0c */
.L_x_4:
[----:B------:R-:W-:Y:S05]  /*0a60*/  BRA.U !UP1, `(.L_x_2) ;  /* 0x00000001092c7547 */ /* 0x000fea000b800000 */
[----:B-12---:R-:W1:Y:S01]  /*0a70*/  LDC.64 R8, c[0x0][0x398] ;  /* 0x0000e600ff087b82 */ /* 0x006e620000000a00 */
[----:B------:R-:W-:Y:S01]  /*0a80*/  IADD3 R13, PT, PT, R20, R21, RZ ;  /* 0x00000015140d7210 */ /* 0x000fe20007ffe0ff */
[----:B0-----:R-:W-:Y:S01]  /*0a90*/  VIADD R15, R21, UR10 ;  /* 0x0000000a150f7c36 */ /* 0x001fe20008000000 */
[----:B------:R-:W2:Y:S05]  /*0aa0*/  LDG.E.64 R6, desc[UR12][R6.64] ;  /* 0x0000000c06067981 */ /* 0x000eaa000c1e1b00 */
[----:B------:R-:W0:Y:S01]  /*0ab0*/  LDC.64 R10, c[0x0][0x3a0] ;  /* 0x0000e800ff0a7b82 */ /* 0x000e220000000a00 */
[----:B-1----:R-:W-:-:S06]  /*0ac0*/  IMAD.WIDE.U32 R8, R13, 0x8, R8 ;  /* 0x000000080d087825 */ /* 0x002fcc00078e0008 */
[----:B------:R-:W2:Y:S01]  /*0ad0*/  LDG.E.64 R8, desc[UR12][R8.64] ;  /* 0x0000000c08087981 */ /* 0x000ea2000c1e1b00 */
[----:B0-----:R-:W-:-:S05]  /*0ae0*/  IMAD.WIDE.U32 R10, R15, 0x8, R10 ;  /* 0x000000080f0a7825 */ /* 0x001fca00078e000a */
[----:B------:R-:W2:Y:S02]  /*0af0*/  LDG.E.64 R12, desc[UR12][R10.64] ;  /* 0x0000000c0a0c7981 */ /* 0x000ea4000c1e1b00 */
[----:B--2---:R-:W-:-:S07]  /*0b00*/  DFMA R12, R6, R8, R12 ;  /* 0x00000008060c722b */ /* 0x004fce000000000c */
[----:B------:R3:W-:Y:S04]  /*0b10*/  STG.E.64 desc[UR12][R10.64], R12 ;  /* 0x0000000c0a007986 */ /* 0x0007e8000c101b0c */
.L_x_2:
[----:B------:R-:W-:Y:S05]  /*0b20*/  @P1 BRA `(.L_x_5) ;  /* 0xfffffff400a01947 */ /* 0x000fea000383ffff */
[----:B------:R-:W-:Y:S05]  /*0b30*/  BRA.U UP0, `(.L_x_6) ;  /* 0xfffffff500747547 */ /* 0x000fea000b83ffff */
[----:B------:R-:W-:Y:S05]  /*0b40*/  EXIT ;  /* 0x000000000000794d */ /* 0x000fea0003800000 */
.L_x_7:
[----:B------:R-:W-:-:S00]  /*0b50*/  BRA `(.L_x_7) ;  /* 0xfffffffc00fc7947 */ /* 0x000fc0000383ffff */
[----:B------:R-:W-:-:S00]  /*0b60*/  NOP ;  /* 0x0000000000007918 */ /* 0x000fc00000000000 */
        /* <DEDUP_REMOVED lines=9> */
.L_x_8:


//--------------------- .nv.shared.reserved.0     --------------------------
	.section	.nv.shared.reserved.0,"aw",@nobits
	.weak		__nv_reservedSMEM_offset_0_alias
	.size		__nv_reservedSMEM_offset_0_alias, 0, 64
	.other		__nv_reservedSMEM_offset_0_alias,@"STO_CUDA_RESERVED_SHARED STV_DEFAULT"
__nv_reservedSMEM_offset_0_alias:
	.zero		0
	.zero		64


//--------------------- .nv.constant0.kernel_gpu1 --------------------------
	.section	.nv.constant0.kernel_gpu1,"a",@progbits
	.sectionflags	@""
	.align	4
.nv.constant0.kernel_gpu1:
	.zero		936


//--------------------- SYMBOLS --------------------------

	.type		.nv.reservedSmem.offset0,@object
	.size		.nv.reservedSmem.offset0,0x4
